//
// Generated by NVIDIA NVVM Compiler
//
// Compiler Build ID: CL-36424714
// Cuda compilation tools, release 13.0, V13.0.88
// Based on NVVM 20.0.0
//

.version 9.0
.target sm_100
.address_size 64

	// .globl	_Z14dynamic_kerneliPiS_iS_
.extern .shared .align 16 .b8 temp[];

.visible .entry _Z14dynamic_kerneliPiS_iS_(
	.param .u32 _Z14dynamic_kerneliPiS_iS__param_0,
	.param .u64 .ptr .align 1 _Z14dynamic_kerneliPiS_iS__param_1,
	.param .u64 .ptr .align 1 _Z14dynamic_kerneliPiS_iS__param_2,
	.param .u32 _Z14dynamic_kerneliPiS_iS__param_3,
	.param .u64 .ptr .align 1 _Z14dynamic_kerneliPiS_iS__param_4
)
{
	.reg .pred 	%p<21>;
	.reg .b32 	%r<110>;
	.reg .b64 	%rd<12>;

	ld.param.u32 	%r21, [_Z14dynamic_kerneliPiS_iS__param_0];
	ld.param.u64 	%rd3, [_Z14dynamic_kerneliPiS_iS__param_1];
	ld.param.u64 	%rd4, [_Z14dynamic_kerneliPiS_iS__param_2];
	ld.param.u32 	%r22, [_Z14dynamic_kerneliPiS_iS__param_3];
	ld.param.u64 	%rd5, [_Z14dynamic_kerneliPiS_iS__param_4];
	mov.u32 	%r23, %tid.x;
	mov.u32 	%r24, %ctaid.x;
	mov.u32 	%r25, %ntid.x;
	mad.lo.s32 	%r1, %r24, %r25, %r23;
	setp.ge.s32 	%p1, %r1, %r22;
	@%p1 bra 	$L__BB0_29;
	setp.lt.s32 	%p2, %r21, 0;
	@%p2 bra 	$L__BB0_28;
	cvta.to.global.u64 	%rd6, %rd3;
	mul.wide.s32 	%rd7, %r1, 4;
	add.s64 	%rd1, %rd6, %rd7;
	cvta.to.global.u64 	%rd8, %rd4;
	add.s64 	%rd2, %rd8, %rd7;
	add.s32 	%r2, %r21, 1;
	and.b32  	%r3, %r2, 3;
	setp.lt.u32 	%p3, %r21, 3;
	mov.b32 	%r109, 0;
	@%p3 bra 	$L__BB0_21;
	and.b32  	%r109, %r2, -4;
	mov.b32 	%r105, 0;
$L__BB0_4:
	setp.ne.s32 	%p4, %r1, 0;
	setp.ne.s32 	%p5, %r105, 0;
	and.pred  	%p6, %p4, %p5;
	@%p6 bra 	$L__BB0_6;
	shl.b32 	%r39, %r105, 2;
	mov.u32 	%r40, temp;
	add.s32 	%r41, %r40, %r39;
	mov.b32 	%r42, 0;
	st.shared.u32 	[%r41], %r42;
	bra.uni 	$L__BB0_8;
$L__BB0_6:
	ld.global.u32 	%r6, [%rd1+-4];
	setp.lt.s32 	%p7, %r105, %r6;
	@%p7 bra 	$L__BB0_8;
	sub.s32 	%r28, %r105, %r6;
	shl.b32 	%r29, %r28, 2;
	mov.u32 	%r30, temp;
	add.s32 	%r31, %r30, %r29;
	ld.shared.u32 	%r32, [%r31];
	ld.global.u32 	%r33, [%rd2+-4];
	add.s32 	%r34, %r33, %r32;
	shl.b32 	%r35, %r6, 2;
	add.s32 	%r36, %r31, %r35;
	ld.shared.u32 	%r37, [%r36];
	max.s32 	%r38, %r34, %r37;
	st.shared.u32 	[%r36], %r38;
$L__BB0_8:
	setp.eq.s32 	%p8, %r1, 0;
	@%p8 bra 	$L__BB0_11;
	add.s32 	%r43, %r105, 1;
	ld.global.u32 	%r7, [%rd1+-4];
	setp.gt.s32 	%p9, %r7, %r43;
	@%p9 bra 	$L__BB0_12;
	sub.s32 	%r44, %r105, %r7;
	shl.b32 	%r45, %r44, 2;
	mov.u32 	%r46, temp;
	add.s32 	%r47, %r46, %r45;
	ld.shared.u32 	%r48, [%r47+4];
	ld.global.u32 	%r49, [%rd2+-4];
	add.s32 	%r50, %r49, %r48;
	shl.b32 	%r51, %r7, 2;
	add.s32 	%r52, %r47, %r51;
	ld.shared.u32 	%r53, [%r52+4];
	max.s32 	%r54, %r50, %r53;
	st.shared.u32 	[%r52+4], %r54;
	bra.uni 	$L__BB0_12;
$L__BB0_11:
	shl.b32 	%r55, %r105, 2;
	mov.u32 	%r56, temp;
	add.s32 	%r57, %r56, %r55;
	mov.b32 	%r58, 0;
	st.shared.u32 	[%r57+4], %r58;
$L__BB0_12:
	setp.eq.s32 	%p10, %r1, 0;
	@%p10 bra 	$L__BB0_15;
	add.s32 	%r59, %r105, 2;
	ld.global.u32 	%r8, [%rd1+-4];
	setp.gt.s32 	%p11, %r8, %r59;
	@%p11 bra 	$L__BB0_16;
	sub.s32 	%r60, %r105, %r8;
	shl.b32 	%r61, %r60, 2;
	mov.u32 	%r62, temp;
	add.s32 	%r63, %r62, %r61;
	ld.shared.u32 	%r64, [%r63+8];
	ld.global.u32 	%r65, [%rd2+-4];
	add.s32 	%r66, %r65, %r64;
	shl.b32 	%r67, %r8, 2;
	add.s32 	%r68, %r63, %r67;
	ld.shared.u32 	%r69, [%r68+8];
	max.s32 	%r70, %r66, %r69;
	st.shared.u32 	[%r68+8], %r70;
	bra.uni 	$L__BB0_16;
$L__BB0_15:
	shl.b32 	%r71, %r105, 2;
	mov.u32 	%r72, temp;
	add.s32 	%r73, %r72, %r71;
	mov.b32 	%r74, 0;
	st.shared.u32 	[%r73+8], %r74;
$L__BB0_16:
	setp.eq.s32 	%p12, %r1, 0;
	@%p12 bra 	$L__BB0_19;
	add.s32 	%r75, %r105, 3;
	ld.global.u32 	%r9, [%rd1+-4];
	setp.gt.s32 	%p13, %r9, %r75;
	@%p13 bra 	$L__BB0_20;
	sub.s32 	%r76, %r105, %r9;
	shl.b32 	%r77, %r76, 2;
	mov.u32 	%r78, temp;
	add.s32 	%r79, %r78, %r77;
	ld.shared.u32 	%r80, [%r79+12];
	ld.global.u32 	%r81, [%rd2+-4];
	add.s32 	%r82, %r81, %r80;
	shl.b32 	%r83, %r9, 2;
	add.s32 	%r84, %r79, %r83;
	ld.shared.u32 	%r85, [%r84+12];
	max.s32 	%r86, %r82, %r85;
	st.shared.u32 	[%r84+12], %r86;
	bra.uni 	$L__BB0_20;
$L__BB0_19:
	shl.b32 	%r87, %r105, 2;
	mov.u32 	%r88, temp;
	add.s32 	%r89, %r88, %r87;
	mov.b32 	%r90, 0;
	st.shared.u32 	[%r89+12], %r90;
$L__BB0_20:
	add.s32 	%r105, %r105, 4;
	setp.ne.s32 	%p14, %r105, %r109;
	@%p14 bra 	$L__BB0_4;
$L__BB0_21:
	setp.eq.s32 	%p15, %r3, 0;
	@%p15 bra 	$L__BB0_28;
	shl.b32 	%r91, %r109, 2;
	mov.u32 	%r92, temp;
	add.s32 	%r108, %r92, %r91;
	neg.s32 	%r107, %r3;
$L__BB0_23:
	.pragma "nounroll";
	setp.eq.s32 	%p16, %r1, 0;
	setp.eq.s32 	%p17, %r109, 0;
	or.pred  	%p18, %p16, %p17;
	@%p18 bra 	$L__BB0_26;
	ld.global.u32 	%r17, [%rd1+-4];
	setp.gt.s32 	%p19, %r17, %r109;
	@%p19 bra 	$L__BB0_27;
	shl.b32 	%r93, %r17, 2;
	sub.s32 	%r94, %r108, %r93;
	ld.shared.u32 	%r95, [%r94];
	ld.global.u32 	%r96, [%rd2+-4];
	add.s32 	%r97, %r96, %r95;
	ld.shared.u32 	%r98, [%r108];
	max.s32 	%r99, %r97, %r98;
	st.shared.u32 	[%r108], %r99;
	bra.uni 	$L__BB0_27;
$L__BB0_26:
	mov.b32 	%r100, 0;
	st.shared.u32 	[%r108], %r100;
$L__BB0_27:
	add.s32 	%r109, %r109, 1;
	add.s32 	%r108, %r108, 4;
	add.s32 	%r107, %r107, 1;
	setp.ne.s32 	%p20, %r107, 0;
	@%p20 bra 	$L__BB0_23;
$L__BB0_28:
	shl.b32 	%r101, %r21, 2;
	mov.u32 	%r102, temp;
	add.s32 	%r103, %r102, %r101;
	ld.shared.u32 	%r104, [%r103];
	cvta.to.global.u64 	%rd9, %rd5;
	mul.wide.s32 	%rd10, %r1, 4;
	add.s64 	%rd11, %rd9, %rd10;
	st.global.u32 	[%rd11], %r104;
$L__BB0_29:
	ret;

}


// ===== COMPILED SASS (sm_100) =====

	.target	sm_100

	.elftype	@"ET_EXEC"


//--------------------- .note.nv.tkinfo           --------------------------
	.section	.note.nv.tkinfo,"",@"SHT_NOTE"
	.sectionflags	@"SHF_NOTE_NV_TKINFO"
	.tkinfo
        /*0018*/ 	.word	0x00000002
        /*0030*/ 	.string	""
        /*0030*/ 	.string	"ptxas"
        /*0030*/ 	.string	"Cuda compilation tools, release 13.0, V13.0.88"
        /*0030*/ 	.string	"Build cuda_13.0.r13.0/compiler.36424714_0"
        /*0030*/ 	.string	"-arch sm_100 -m 64 "



//--------------------- .note.nv.cuinfo           --------------------------
	.section	.note.nv.cuinfo,"",@"SHT_NOTE"
	.sectionflags	@"SHF_NOTE_NV_CUINFO"
        /*0018*/ 	.short	0x0002
        /*001a*/ 	.short	0x0064
        /*001c*/ 	.short	0x0082
	.zero		2


//--------------------- .nv.info                  --------------------------
	.section	.nv.info,"",@"SHT_CUDA_INFO"
	.align	4


	//----- nvinfo : EIATTR_REGCOUNT
	.align		4
        /*0000*/ 	.byte	0x04, 0x2f
        /*0002*/ 	.short	(.L_1 - .L_0)
	.align		4
.L_0:
        /*0004*/ 	.word	index@(_Z14dynamic_kerneliPiS_iS_)
        /*0008*/ 	.word	0x0000000f


	//----- nvinfo : EIATTR_FRAME_SIZE
	.align		4
.L_1:
        /*000c*/ 	.byte	0x04, 0x11
        /*000e*/ 	.short	(.L_3 - .L_2)
	.align		4
.L_2:
        /*0010*/ 	.word	index@(_Z14dynamic_kerneliPiS_iS_)
        /*0014*/ 	.word	0x00000000


	//----- nvinfo : EIATTR_MIN_STACK_SIZE
	.align		4
.L_3:
        /*0018*/ 	.byte	0x04, 0x12
        /*001a*/ 	.short	(.L_5 - .L_4)
	.align		4
.L_4:
        /*001c*/ 	.word	index@(_Z14dynamic_kerneliPiS_iS_)
        /*0020*/ 	.word	0x00000000
.L_5:


//--------------------- .nv.compat                --------------------------
	.section	.nv.compat,"",@"SHT_CUDA_COMPAT_INFO"
	.align	4
        /*0000*/ 	.byte	0x02, 0x09, 0x00, 0x00, 0x02, 0x02, 0x01, 0x00, 0x02, 0x05, 0x05, 0x00, 0x03, 0x07, 0x01, 0x01
        /*0010*/ 	.byte	0x02, 0x03, 0x00, 0x00, 0x02, 0x06, 0x01, 0x00, 0x04, 0x0b, 0x08, 0x00, 0x09, 0x00, 0x00, 0x00
        /*0020*/ 	.byte	0x00, 0x00, 0x00, 0x00


//--------------------- .nv.info._Z14dynamic_kerneliPiS_iS_ --------------------------
	.section	.nv.info._Z14dynamic_kerneliPiS_iS_,"",@"SHT_CUDA_INFO"
	.sectionflags	@""
	.align	4


	//----- nvinfo : EIATTR_CUDA_API_VERSION
	.align		4
        /*0000*/ 	.byte	0x04, 0x37
        /*0002*/ 	.short	(.L_7 - .L_6)
.L_6:
        /*0004*/ 	.word	0x00000082


	//----- nvinfo : EIATTR_KPARAM_INFO
	.align		4
.L_7:
        /*0008*/ 	.byte	0x04, 0x17
        /*000a*/ 	.short	(.L_9 - .L_8)
.L_8:
        /*000c*/ 	.word	0x00000000
        /*0010*/ 	.short	0x0004
        /*0012*/ 	.short	0x0020
        /*0014*/ 	.byte	0x00, 0xf5, 0x21, 0x00


	//----- nvinfo : EIATTR_KPARAM_INFO
	.align		4
.L_9:
        /*0018*/ 	.byte	0x04, 0x17
        /*001a*/ 	.short	(.L_11 - .L_10)
.L_10:
        /*001c*/ 	.word	0x00000000
        /*0020*/ 	.short	0x0003
        /*0022*/ 	.short	0x0018
        /*0024*/ 	.byte	0x00, 0xf0, 0x11, 0x00


	//----- nvinfo : EIATTR_KPARAM_INFO
	.align		4
.L_11:
        /*0028*/ 	.byte	0x04, 0x17
        /*002a*/ 	.short	(.L_13 - .L_12)
.L_12:
        /*002c*/ 	.word	0x00000000
        /*0030*/ 	.short	0x0002
        /*0032*/ 	.short	0x0010
        /*0034*/ 	.byte	0x00, 0xf5, 0x21, 0x00


	//----- nvinfo : EIATTR_KPARAM_INFO
	.align		4
.L_13:
        /*0038*/ 	.byte	0x04, 0x17
        /*003a*/ 	.short	(.L_15 - .L_14)
.L_14:
        /*003c*/ 	.word	0x00000000
        /*0040*/ 	.short	0x0001
        /*0042*/ 	.short	0x0008
        /*0044*/ 	.byte	0x00, 0xf5, 0x21, 0x00


	//----- nvinfo : EIATTR_KPARAM_INFO
	.align		4
.L_15:
        /*0048*/ 	.byte	0x04, 0x17
        /*004a*/ 	.short	(.L_17 - .L_16)
.L_16:
        /*004c*/ 	.word	0x00000000
        /*0050*/ 	.short	0x0000
        /*0052*/ 	.short	0x0000
        /*0054*/ 	.byte	0x00, 0xf0, 0x11, 0x00


	//----- nvinfo : EIATTR_SPARSE_MMA_MASK
	.align		4
.L_17:
        /*0058*/ 	.byte	0x03, 0x50
        /*005a*/ 	.short	0x0000


	//----- nvinfo : EIATTR_MAXREG_COUNT
	.align		4
        /*005c*/ 	.byte	0x03, 0x1b
        /*005e*/ 	.short	0x00ff


	//----- nvinfo : EIATTR_MERCURY_ISA_VERSION
	.align		4
        /*0060*/ 	.byte	0x03, 0x5f
        /*0062*/ 	.short	0x0101


	//----- nvinfo : EIATTR_VRC_CTA_INIT_COUNT
	.align		4
        /*0064*/ 	.byte	0x02, 0x4a
	.zero		1
	.zero		1


	//----- nvinfo : EIATTR_EXIT_INSTR_OFFSETS
	.align		4
        /*0068*/ 	.byte	0x04, 0x1c
        /*006a*/ 	.short	(.L_19 - .L_18)


	//   ....[0]....
.L_18:
        /*006c*/ 	.word	0x00000070


	//   ....[1]....
        /*0070*/ 	.word	0x00000a10


	//----- nvinfo : EIATTR_CRS_STACK_SIZE
	.align		4
.L_19:
        /*0074*/ 	.byte	0x04, 0x1e
        /*0076*/ 	.short	(.L_21 - .L_20)
.L_20:
        /*0078*/ 	.word	0x00000000


	//----- nvinfo : EIATTR_CBANK_PARAM_SIZE
	.align		4
.L_21:
        /*007c*/ 	.byte	0x03, 0x19
        /*007e*/ 	.short	0x0028


	//----- nvinfo : EIATTR_PARAM_CBANK
	.align		4
        /*0080*/ 	.byte	0x04, 0x0a
        /*0082*/ 	.short	(.L_23 - .L_22)
	.align		4
.L_22:
        /*0084*/ 	.word	index@(.nv.constant0._Z14dynamic_kerneliPiS_iS_)
        /*0088*/ 	.short	0x0380
        /*008a*/ 	.short	0x0028


	//----- nvinfo : EIATTR_SW_WAR
	.align		4
.L_23:
        /*008c*/ 	.byte	0x04, 0x36
        /*008e*/ 	.short	(.L_25 - .L_24)
.L_24:
        /*0090*/ 	.word	0x00000008
.L_25:


//--------------------- .nv.callgraph             --------------------------
	.section	.nv.callgraph,"",@"SHT_CUDA_CALLGRAPH"
	.align	4
	.sectionentsize	8
	.align		4
        /*0000*/ 	.word	0x00000000
	.align		4
        /*0004*/ 	.word	0xffffffff
	.align		4
        /*0008*/ 	.word	0x00000000
	.align		4
        /*000c*/ 	.word	0xfffffffe
	.align		4
        /*0010*/ 	.word	0x00000000
	.align		4
        /*0014*/ 	.word	0xfffffffd
	.align		4
        /*0018*/ 	.word	0x00000000
	.align		4
        /*001c*/ 	.word	0xfffffffc


//--------------------- .text._Z14dynamic_kerneliPiS_iS_ --------------------------
	.section	.text._Z14dynamic_kerneliPiS_iS_,"ax",@progbits
	.align	128
        .global         _Z14dynamic_kerneliPiS_iS_
        .type           _Z14dynamic_kerneliPiS_iS_,@function
        .size           _Z14dynamic_kerneliPiS_iS_,(.L_x_19 - _Z14dynamic_kerneliPiS_iS_)
        .other          _Z14dynamic_kerneliPiS_iS_,@"STO_CUDA_ENTRY STV_DEFAULT"
_Z14dynamic_kerneliPiS_iS_:
.text._Z14dynamic_kerneliPiS_iS_:
[----:B------:R-:W-:Y:S01]  /*0000*/  LDC R1, c[0x0][0x37c] ;  /* 0x0000df00ff017b82 */ /* 0x000fe20000000800 */
[----:B------:R-:W0:Y:S07]  /*0010*/  S2R R0, SR_TID.X ;  /* 0x0000000000007919 */ /* 0x000e2e0000002100 */
[----:B------:R-:W0:Y:S01]  /*0020*/  S2UR UR4, SR_CTAID.X ;  /* 0x00000000000479c3 */ /* 0x000e220000002500 */
[----:B------:R-:W1:Y:S07]  /*0030*/  LDCU UR5, c[0x0][0x398] ;  /* 0x00007300ff0577ac */ /* 0x000e6e0008000800 */
[----:B------:R-:W0:Y:S02]  /*0040*/  LDC R3, c[0x0][0x360] ;  /* 0x0000d800ff037b82 */ /* 0x000e240000000800 */
[----:B0-----:R-:W-:-:S05]  /*0050*/  IMAD R0, R3, UR4, R0 ;  /* 0x0000000403007c24 */ /* 0x001fca000f8e0200 */
[----:B-1----:R-:W-:-:S13]  /*0060*/  ISETP.GE.AND P0, PT, R0, UR5, PT ;  /* 0x0000000500007c0c */ /* 0x002fda000bf06270 */
[----:B------:R-:W-:Y:S05]  /*0070*/  @P0 EXIT ;  /* 0x000000000000094d */ /* 0x000fea0003800000 */
[----:B------:R-:W0:Y:S01]  /*0080*/  LDCU UR4, c[0x0][0x380] ;  /* 0x00007000ff0477ac */ /* 0x000e220008000800 */
[----:B------:R-:W1:Y:S01]  /*0090*/  LDCU.64 UR10, c[0x0][0x358] ;  /* 0x00006b00ff0a77ac */ /* 0x000e620008000a00 */
[----:B0-----:R-:W-:-:S09]  /*00a0*/  UISETP.GE.AND UP0, UPT, UR4, URZ, UPT ;  /* 0x000000ff0400728c */ /* 0x001fd2000bf06270 */
[----:B-1----:R-:W-:Y:S05]  /*00b0*/  BRA.U !UP0, `(.L_x_0) ;  /* 0x0000000908307547 */ /* 0x002fea000b800000 */
[----:B------:R-:W0:Y:S01]  /*00c0*/  LDC.64 R2, c[0x0][0x388] ;  /* 0x0000e200ff027b82 */ /* 0x000e220000000a00 */
[----:B------:R-:W-:Y:S02]  /*00d0*/  UISETP.GE.U32.AND UP0, UPT, UR4, 0x3, UPT ;  /* 0x000000030400788c */ /* 0x000fe4000bf06070 */
[----:B------:R-:W-:-:S03]  /*00e0*/  UIADD3 UR5, UPT, UPT, UR4, 0x1, URZ ;  /* 0x0000000104057890 */ /* 0x000fc6000fffe0ff */
[----:B------:R-:W-:Y:S01]  /*00f0*/  UMOV UR4, URZ ;  /* 0x000000ff00047c82 */ /* 0x000fe20008000000 */
[----:B------:R-:W-:Y:S01]  /*0100*/  ULOP3.LUT UR8, UR5, 0x3, URZ, 0xc0, !UPT ;  /* 0x0000000305087892 */ /* 0x000fe2000f8ec0ff */
[----:B------:R-:W1:Y:S01]  /*0110*/  LDC.64 R4, c[0x0][0x390] ;  /* 0x0000e400ff047b82 */ /* 0x000e620000000a00 */
[----:B0-----:R-:W-:-:S04]  /*0120*/  IMAD.WIDE R2, R0, 0x4, R2 ;  /* 0x0000000400027825 */ /* 0x001fc800078e0202 */
[----:B-1----:R-:W-:Y:S01]  /*0130*/  IMAD.WIDE R4, R0, 0x4, R4 ;  /* 0x0000000400047825 */ /* 0x002fe200078e0204 */
[----:B------:R-:W-:Y:S06]  /*0140*/  BRA.U !UP0, `(.L_x_1) ;  /* 0x0000000508987547 */ /* 0x000fec000b800000 */
[----:B------:R-:W-:Y:S01]  /*0150*/  IMAD.MOV.U32 R6, RZ, RZ, RZ ;  /* 0x000000ffff067224 */ /* 0x000fe200078e00ff */
[----:B------:R-:W-:-:S12]  /*0160*/  ULOP3.LUT UR4, UR5, 0xfffffffc, URZ, 0xc0, !UPT ;  /* 0xfffffffc05047892 */ /* 0x000fd8000f8ec0ff */
.L_x_13:
[----:B------:R-:W-:Y:S01]  /*0170*/  ISETP.NE.AND P0, PT, R6, RZ, PT ;  /* 0x000000ff0600720c */ /* 0x000fe20003f05270 */
[----:B------:R-:W-:Y:S01]  /*0180*/  BSSY.RECONVERGENT B0, `(.L_x_2) ;  /* 0x0000017000007945 */ /* 0x000fe20003800200 */
[C---:B------:R-:W-:Y:S02]  /*0190*/  ISETP.NE.AND P1, PT, R0.reuse, RZ, PT ;  /* 0x000000ff0000720c */ /* 0x040fe40003f25270 */
[----:B------:R-:W-:-:S13]  /*01a0*/  ISETP.NE.AND P0, PT, R0, RZ, P0 ;  /* 0x000000ff0000720c */ /* 0x000fda0000705270 */
[----:B0-----:R-:W0:Y:S01]  /*01b0*/  @!P0 S2R R8, SR_CgaCtaId ;  /* 0x0000000000088919 */ /* 0x001e220000008800 */
[----:B-1----:R-:W-:-:S04]  /*01c0*/  @!P0 MOV R7, 0x400 ;  /* 0x0000040000078802 */ /* 0x002fc80000000f00 */
[----:B0-----:R-:W-:-:S05]  /*01d0*/  @!P0 LEA R7, R8, R7, 0x18 ;  /* 0x0000000708078211 */ /* 0x001fca00078ec0ff */
[----:B------:R-:W-:-:S05]  /*01e0*/  @!P0 IMAD R7, R6, 0x4, R7 ;  /* 0x0000000406078824 */ /* 0x000fca00078e0207 */
[----:B------:R0:W-:Y:S01]  /*01f0*/  @!P0 STS [R7], RZ ;  /* 0x000000ff07008388 */ /* 0x0001e20000000800 */
[----:B------:R-:W-:Y:S05]  /*0200*/  @!P0 BRA `(.L_x_3) ;  /* 0x0000000000388947 */ /* 0x000fea0003800000 */
[----:B0-----:R-:W2:Y:S02]  /*0210*/  LDG.E R7, desc[UR10][R2.64+-0x4] ;  /* 0xfffffc0a02077981 */ /* 0x001ea4000c1e1900 */
[----:B--2---:R-:W-:-:S13]  /*0220*/  ISETP.GE.AND P0, PT, R6, R7, PT ;  /* 0x000000070600720c */ /* 0x004fda0003f06270 */
[----:B------:R-:W-:Y:S05]  /*0230*/  @!P0 BRA `(.L_x_3) ;  /* 0x00000000002c8947 */ /* 0x000fea0003800000 */
[----:B------:R-:W2:Y:S01]  /*0240*/  LDG.E R9, desc[UR10][R4.64+-0x4] ;  /* 0xfffffc0a04097981 */ /* 0x000ea2000c1e1900 */
[----:B------:R-:W0:Y:S01]  /*0250*/  S2UR UR6, SR_CgaCtaId ;  /* 0x00000000000679c3 */ /* 0x000e220000008800 */
[----:B------:R-:W-:Y:S01]  /*0260*/  UMOV UR5, 0x400 ;  /* 0x0000040000057882 */ /* 0x000fe20000000000 */
[----:B------:R-:W-:Y:S01]  /*0270*/  IMAD.IADD R8, R6, 0x1, -R7 ;  /* 0x0000000106087824 */ /* 0x000fe200078e0a07 */
[----:B0-----:R-:W-:-:S06]  /*0280*/  ULEA UR5, UR6, UR5, 0x18 ;  /* 0x0000000506057291 */ /* 0x001fcc000f8ec0ff */
[----:B------:R-:W-:-:S05]  /*0290*/  LEA R8, R8, UR5, 0x2 ;  /* 0x0000000508087c11 */ /* 0x000fca000f8e10ff */
[----:B------:R-:W-:Y:S02]  /*02a0*/  IMAD R7, R7, 0x4, R8 ;  /* 0x0000000407077824 */ /* 0x000fe400078e0208 */
[----:B------:R-:W-:Y:S04]  /*02b0*/  LDS R8, [R8] ;  /* 0x0000000008087984 */ /* 0x000fe80000000800 */
[----:B------:R-:W2:Y:S02]  /*02c0*/  LDS R10, [R7] ;  /* 0x00000000070a7984 */ /* 0x000ea40000000800 */
[----:B--2---:R-:W-:-:S05]  /*02d0*/  VIADDMNMX R10, R9, R8, R10, !PT ;  /* 0x00000008090a7246 */ /* 0x004fca000780010a */
[----:B------:R1:W-:Y:S02]  /*02e0*/  STS [R7], R10 ;  /* 0x0000000a07007388 */ /* 0x0003e40000000800 */
.L_x_3:
[----:B------:R-:W-:Y:S05]  /*02f0*/  BSYNC.RECONVERGENT B0 ;  /* 0x0000000000007941 */ /* 0x000fea0003800200 */
.L_x_2:
[----:B------:R-:W-:Y:S04]  /*0300*/  BSSY.RECONVERGENT B0, `(.L_x_4) ;  /* 0x0000017000007945 */ /* 0x000fe80003800200 */
[----:B------:R-:W-:Y:S05]  /*0310*/  @!P1 BRA `(.L_x_5) ;  /* 0x0000000000409947 */ /* 0x000fea0003800000 */
[----:B------:R-:W2:Y:S01]  /*0320*/  LDG.E R8, desc[UR10][R2.64+-0x4] ;  /* 0xfffffc0a02087981 */ /* 0x000ea2000c1e1900 */
[----:B01----:R-:W-:-:S05]  /*0330*/  VIADD R7, R6, 0x1 ;  /* 0x0000000106077836 */ /* 0x003fca0000000000 */
[----:B--2---:R-:W-:-:S13]  /*0340*/  ISETP.GT.AND P0, PT, R8, R7, PT ;  /* 0x000000070800720c */ /* 0x004fda0003f04270 */
[----:B------:R-:W-:Y:S05]  /*0350*/  @P0 BRA `(.L_x_6) ;  /* 0x0000000000440947 */ /* 0x000fea0003800000 */
[----:B------:R-:W2:Y:S01]  /*0360*/  LDG.E R10, desc[UR10][R4.64+-0x4] ;  /* 0xfffffc0a040a7981 */ /* 0x000ea2000c1e1900 */
[----:B------:R-:W0:Y:S01]  /*0370*/  S2UR UR6, SR_CgaCtaId ;  /* 0x00000000000679c3 */ /* 0x000e220000008800 */
[----:B------:R-:W-:Y:S01]  /*0380*/  UMOV UR5, 0x400 ;  /* 0x0000040000057882 */ /* 0x000fe20000000000 */
[----:B------:R-:W-:Y:S01]  /*0390*/  IMAD.IADD R7, R6, 0x1, -R8 ;  /* 0x0000000106077824 */ /* 0x000fe200078e0a08 */
[----:B0-----:R-:W-:-:S06]  /*03a0*/  ULEA UR5, UR6, UR5, 0x18 ;  /* 0x0000000506057291 */ /* 0x001fcc000f8ec0ff */
[----:B------:R-:W-:-:S05]  /*03b0*/  LEA R9, R7, UR5, 0x2 ;  /* 0x0000000507097c11 */ /* 0x000fca000f8e10ff */
[----:B------:R-:W-:Y:S01]  /*03c0*/  IMAD R12, R8, 0x4, R9 ;  /* 0x00000004080c7824 */ /* 0x000fe200078e0209 */
[----:B------:R-:W-:Y:S04]  /*03d0*/  LDS R7, [R9+0x4] ;  /* 0x0000040009077984 */ /* 0x000fe80000000800 */
[----:B------:R-:W2:Y:S02]  /*03e0*/  LDS R8, [R12+0x4] ;  /* 0x000004000c087984 */ /* 0x000ea40000000800 */
[----:B--2---:R-:W-:-:S05]  /*03f0*/  VIADDMNMX R7, R10, R7, R8, !PT ;  /* 0x000000070a077246 */ /* 0x004fca0007800108 */
[----:B------:R1:W-:Y:S01]  /*0400*/  STS [R12+0x4], R7 ;  /* 0x000004070c007388 */ /* 0x0003e20000000800 */
[----:B------:R-:W-:Y:S05]  /*0410*/  BRA `(.L_x_6) ;  /* 0x0000000000147947 */ /* 0x000fea0003800000 */
.L_x_5:
[----:B------:R-:W2:Y:S01]  /*0420*/  S2R R8, SR_CgaCtaId ;  /* 0x0000000000087919 */ /* 0x000ea20000008800 */
[----:B01----:R-:W-:-:S04]  /*0430*/  MOV R7, 0x400 ;  /* 0x0000040000077802 */ /* 0x003fc80000000f00 */
[----:B--2---:R-:W-:-:S05]  /*0440*/  LEA R7, R8, R7, 0x18 ;  /* 0x0000000708077211 */ /* 0x004fca00078ec0ff */
[----:B------:R-:W-:-:S05]  /*0450*/  IMAD R7, R6, 0x4, R7 ;  /* 0x0000000406077824 */ /* 0x000fca00078e0207 */
[----:B------:R0:W-:Y:S02]  /*0460*/  STS [R7+0x4], RZ ;  /* 0x000004ff07007388 */ /* 0x0001e40000000800 */
.L_x_6:
[----:B------:R-:W-:Y:S05]  /*0470*/  BSYNC.RECONVERGENT B0 ;  /* 0x0000000000007941 */ /* 0x000fea0003800200 */
.L_x_4:
        /* <DEDUP_REMOVED lines=18> */
.L_x_8:
[----:B------:R-:W2:Y:S01]  /*05a0*/  S2R R8, SR_CgaCtaId ;  /* 0x0000000000087919 */ /* 0x000ea20000008800 */
[----:B01----:R-:W-:-:S04]  /*05b0*/  MOV R7, 0x400 ;  /* 0x0000040000077802 */ /* 0x003fc80000000f00 */
[----:B--2---:R-:W-:-:S05]  /*05c0*/  LEA R7, R8, R7, 0x18 ;  /* 0x0000000708077211 */ /* 0x004fca00078ec0ff */
[----:B------:R-:W-:-:S05]  /*05d0*/  IMAD R7, R6, 0x4, R7 ;  /* 0x0000000406077824 */ /* 0x000fca00078e0207 */
[----:B------:R0:W-:Y:S02]  /*05e0*/  STS [R7+0x8], RZ ;  /* 0x000008ff07007388 */ /* 0x0001e40000000800 */
.L_x_9:
[----:B------:R-:W-:Y:S05]  /*05f0*/  BSYNC.RECONVERGENT B0 ;  /* 0x0000000000007941 */ /* 0x000fea0003800200 */
.L_x_7:
        /* <DEDUP_REMOVED lines=18> */
.L_x_11:
[----:B------:R-:W2:Y:S01]  /*0720*/  S2R R8, SR_CgaCtaId ;  /* 0x0000000000087919 */ /* 0x000ea20000008800 */
[----:B01----:R-:W-:-:S04]  /*0730*/  MOV R7, 0x400 ;  /* 0x0000040000077802 */ /* 0x003fc80000000f00 */
[----:B--2---:R-:W-:-:S05]  /*0740*/  LEA R7, R8, R7, 0x18 ;  /* 0x0000000708077211 */ /* 0x004fca00078ec0ff */
[----:B------:R-:W-:-:S05]  /*0750*/  IMAD R7, R6, 0x4, R7 ;  /* 0x0000000406077824 */ /* 0x000fca00078e0207 */
[----:B------:R1:W-:Y:S02]  /*0760*/  STS [R7+0xc], RZ ;  /* 0x00000cff07007388 */ /* 0x0003e40000000800 */
.L_x_12:
[----:B------:R-:W-:Y:S05]  /*0770*/  BSYNC.RECONVERGENT B0 ;  /* 0x0000000000007941 */ /* 0x000fea0003800200 */
.L_x_10:
[----:B------:R-:W-:-:S05]  /*0780*/  VIADD R6, R6, 0x4 ;  /* 0x0000000406067836 */ /* 0x000fca0000000000 */
[----:B------:R-:W-:-:S13]  /*0790*/  ISETP.NE.AND P0, PT, R6, UR4, PT ;  /* 0x0000000406007c0c */ /* 0x000fda000bf05270 */
[----:B------:R-:W-:Y:S05]  /*07a0*/  @P0 BRA `(.L_x_13) ;  /* 0xfffffff800700947 */ /* 0x000fea000383ffff */
.L_x_1:
[----:B------:R-:W-:-:S09]  /*07b0*/  UISETP.NE.AND UP0, UPT, UR8, URZ, UPT ;  /* 0x000000ff0800728c */ /* 0x000fd2000bf05270 */
[----:B------:R-:W-:Y:S05]  /*07c0*/  BRA.U !UP0, `(.L_x_0) ;  /* 0x00000001086c7547 */ /* 0x000fea000b800000 */
[----:B------:R-:W2:Y:S01]  /*07d0*/  S2UR UR6, SR_CgaCtaId ;  /* 0x00000000000679c3 */ /* 0x000ea20000008800 */
[----:B------:R-:W-:Y:S01]  /*07e0*/  UMOV UR5, 0x400 ;  /* 0x0000040000057882 */ /* 0x000fe20000000000 */
[----:B------:R-:W-:Y:S02]  /*07f0*/  UIADD3 UR9, UPT, UPT, -UR8, URZ, URZ ;  /* 0x000000ff08097290 */ /* 0x000fe4000fffe1ff */
[----:B--2---:R-:W-:-:S04]  /*0800*/  ULEA UR5, UR6, UR5, 0x18 ;  /* 0x0000000506057291 */ /* 0x004fc8000f8ec0ff */
[----:B------:R-:W-:-:S06]  /*0810*/  ULEA UR5, UR4, UR5, 0x2 ;  /* 0x0000000504057291 */ /* 0x000fcc000f8e10ff */
[----:B------:R-:W-:-:S07]  /*0820*/  IMAD.U32 R6, RZ, RZ, UR5 ;  /* 0x00000005ff067e24 */ /* 0x000fce000f8e00ff */
.L_x_17:
[----:B------:R-:W-:Y:S01]  /*0830*/  ISETP.NE.AND P0, PT, RZ, UR4, PT ;  /* 0x00000004ff007c0c */ /* 0x000fe2000bf05270 */
[----:B------:R-:W-:Y:S01]  /*0840*/  UIADD3 UR9, UPT, UPT, UR9, 0x1, URZ ;  /* 0x0000000109097890 */ /* 0x000fe2000fffe0ff */
[----:B------:R-:W-:Y:S02]  /*0850*/  BSSY.RECONVERGENT B0, `(.L_x_14) ;  /* 0x000000f000007945 */ /* 0x000fe40003800200 */
[----:B------:R-:W-:Y:S01]  /*0860*/  ISETP.EQ.OR P0, PT, R0, RZ, !P0 ;  /* 0x000000ff0000720c */ /* 0x000fe20004702670 */
[----:B------:R-:W-:-:S12]  /*0870*/  UISETP.NE.AND UP0, UPT, UR9, URZ, UPT ;  /* 0x000000ff0900728c */ /* 0x000fd8000bf05270 */
[----:B------:R-:W-:Y:S05]  /*0880*/  @P0 BRA `(.L_x_15) ;  /* 0x0000000000280947 */ /* 0x000fea0003800000 */
[----:B01----:R-:W2:Y:S02]  /*0890*/  LDG.E R7, desc[UR10][R2.64+-0x4] ;  /* 0xfffffc0a02077981 */ /* 0x003ea4000c1e1900 */
[----:B--2---:R-:W-:-:S13]  /*08a0*/  ISETP.GT.AND P0, PT, R7, UR4, PT ;  /* 0x0000000407007c0c */ /* 0x004fda000bf04270 */
[----:B------:R-:W-:Y:S05]  /*08b0*/  @P0 BRA `(.L_x_16) ;  /* 0x0000000000200947 */ /* 0x000fea0003800000 */
[----:B------:R-:W2:Y:S01]  /*08c0*/  LDG.E R8, desc[UR10][R4.64+-0x4] ;  /* 0xfffffc0a04087981 */ /* 0x000ea2000c1e1900 */
[----:B------:R-:W-:-:S03]  /*08d0*/  IMAD R7, R7, -0x4, R6 ;  /* 0xfffffffc07077824 */ /* 0x000fc600078e0206 */
[----:B------:R-:W-:Y:S04]  /*08e0*/  LDS R9, [R6] ;  /* 0x0000000006097984 */ /* 0x000fe80000000800 */
[----:B------:R-:W2:Y:S02]  /*08f0*/  LDS R7, [R7] ;  /* 0x0000000007077984 */ /* 0x000ea40000000800 */
[----:B--2---:R-:W-:-:S05]  /*0900*/  VIADDMNMX R9, R8, R7, R9, !PT ;  /* 0x0000000708097246 */ /* 0x004fca0007800109 */
[----:B------:R0:W-:Y:S01]  /*0910*/  STS [R6], R9 ;  /* 0x0000000906007388 */ /* 0x0001e20000000800 */
[----:B------:R-:W-:Y:S05]  /*0920*/  BRA `(.L_x_16) ;  /* 0x0000000000047947 */ /* 0x000fea0003800000 */
.L_x_15:
[----:B------:R2:W-:Y:S02]  /*0930*/  STS [R6], RZ ;  /* 0x000000ff06007388 */ /* 0x0005e40000000800 */
.L_x_16:
[----:B------:R-:W-:Y:S05]  /*0940*/  BSYNC.RECONVERGENT B0 ;  /* 0x0000000000007941 */ /* 0x000fea0003800200 */
.L_x_14:
[----:B0-2---:R-:W-:Y:S01]  /*0950*/  VIADD R6, R6, 0x4 ;  /* 0x0000000406067836 */ /* 0x005fe20000000000 */
[----:B------:R-:W-:Y:S01]  /*0960*/  UIADD3 UR4, UPT, UPT, UR4, 0x1, URZ ;  /* 0x0000000104047890 */ /* 0x000fe2000fffe0ff */
[----:B------:R-:W-:Y:S11]  /*0970*/  BRA.U UP0, `(.L_x_17) ;  /* 0xfffffffd00ac7547 */ /* 0x000ff6000b83ffff */
.L_x_0:
[----:B------:R-:W2:Y:S01]  /*0980*/  S2UR UR6, SR_CgaCtaId ;  /* 0x00000000000679c3 */ /* 0x000ea20000008800 */
[----:B------:R-:W3:Y:S01]  /*0990*/  LDCU UR7, c[0x0][0x380] ;  /* 0x00007000ff0777ac */ /* 0x000ee20008000800 */
[----:B------:R-:W-:-:S06]  /*09a0*/  UMOV UR5, 0x400 ;  /* 0x0000040000057882 */ /* 0x000fcc0000000000 */
[----:B------:R-:W4:Y:S01]  /*09b0*/  LDC.64 R2, c[0x0][0x3a0] ;  /* 0x0000e800ff027b82 */ /* 0x000f220000000a00 */
[----:B--2---:R-:W-:-:S04]  /*09c0*/  ULEA UR5, UR6, UR5, 0x18 ;  /* 0x0000000506057291 */ /* 0x004fc8000f8ec0ff */
[----:B---3--:R-:W-:Y:S01]  /*09d0*/  ULEA UR5, UR7, UR5, 0x2 ;  /* 0x0000000507057291 */ /* 0x008fe2000f8e10ff */
[----:B----4-:R-:W-:-:S08]  /*09e0*/  IMAD.WIDE R2, R0, 0x4, R2 ;  /* 0x0000000400027825 */ /* 0x010fd000078e0202 */
[----:B------:R-:W2:Y:S04]  /*09f0*/  LDS R5, [UR5] ;  /* 0x00000005ff057984 */ /* 0x000ea80008000800 */
[----:B--2---:R-:W-:Y:S01]  /*0a00*/  STG.E desc[UR10][R2.64], R5 ;  /* 0x0000000502007986 */ /* 0x004fe2000c10190a */
[----:B------:R-:W-:Y:S05]  /*0a10*/  EXIT ;  /* 0x000000000000794d */ /* 0x000fea0003800000 */
.L_x_18:
[----:B------:R-:W-:-:S00]  /*0a20*/  BRA `(.L_x_18) ;  /* 0xfffffffc00fc7947 */ /* 0x000fc0000383ffff */
[----:B------:R-:W-:-:S00]  /*0a30*/  NOP ;  /* 0x0000000000007918 */ /* 0x000fc00000000000 */
        /* <DEDUP_REMOVED lines=12> */
.L_x_19:


//--------------------- .nv.shared._Z14dynamic_kerneliPiS_iS_ --------------------------
	.section	.nv.shared._Z14dynamic_kerneliPiS_iS_,"aw",@nobits
	.sectionflags	@""
	.align	16
	.zero		1024


//--------------------- .nv.shared.reserved.0     --------------------------
	.section	.nv.shared.reserved.0,"aw",@nobits
	.weak		__nv_reservedSMEM_offset_0_alias
	.size		__nv_reservedSMEM_offset_0_alias, 0, 64
	.other		__nv_reservedSMEM_offset_0_alias,@"STO_CUDA_RESERVED_SHARED STV_DEFAULT"
__nv_reservedSMEM_offset_0_alias:
	.zero		0
	.zero		64


//--------------------- .nv.constant0._Z14dynamic_kerneliPiS_iS_ --------------------------
	.section	.nv.constant0._Z14dynamic_kerneliPiS_iS_,"a",@progbits
	.sectionflags	@""
	.align	4
.nv.constant0._Z14dynamic_kerneliPiS_iS_:
	.zero		936


//--------------------- SYMBOLS --------------------------

	.type		.nv.reservedSmem.offset0,@object
	.size		.nv.reservedSmem.offset0,0x4
	.type		.nv.reservedSmem.cap,@object
	.size		.nv.reservedSmem.cap,0x4
